	.headerflags	@"EF_CUDA_TEXMODE_UNIFIED EF_CUDA_64BIT_ADDRESS EF_CUDA_ACCELERATORS EF_CUDA_SM90 EF_CUDA_VIRTUAL_SM(EF_CUDA_SM90)"
	.elftype	@"ET_EXEC"


//--------------------- .nv.info                  --------------------------
	.section	.nv.info,"",@"SHT_CUDA_INFO"
	.align	4


	//----- nvinfo : EIATTR_REGCOUNT
	.align		4
        /*0000*/ 	.byte	0x04, 0x2f
        /*0002*/ 	.short	(.L_1 - .L_0)
	.align		4
.L_0:
        /*0004*/ 	.word	index@(triton_poi_fused_constant_pad_nd_relu_35)
        /*0008*/ 	.word	0x00000020


	//----- nvinfo : EIATTR_MIN_STACK_SIZE
	.align		4
.L_1:
        /*000c*/ 	.byte	0x04, 0x12
        /*000e*/ 	.short	(.L_3 - .L_2)
	.align		4
.L_2:
        /*0010*/ 	.word	index@(triton_poi_fused_constant_pad_nd_relu_35)
        /*0014*/ 	.word	0x00000000


	//----- nvinfo : EIATTR_FRAME_SIZE
	.align		4
.L_3:
        /*0018*/ 	.byte	0x04, 0x11
        /*001a*/ 	.short	(.L_5 - .L_4)
	.align		4
.L_4:
        /*001c*/ 	.word	index@(triton_poi_fused_constant_pad_nd_relu_35)
        /*0020*/ 	.word	0x00000000


	//----- nvinfo : EIATTR_MIN_STACK_SIZE
	.align		4
.L_5:
        /*0024*/ 	.byte	0x04, 0x12
        /*0026*/ 	.short	(.L_7 - .L_6)
	.align		4
.L_6:
        /*0028*/ 	.word	index@(triton_poi_fused_constant_pad_nd_relu_35)
        /*002c*/ 	.word	0x00000000
.L_7:


//--------------------- .nv.info.triton_poi_fused_constant_pad_nd_relu_35 --------------------------
	.section	.nv.info.triton_poi_fused_constant_pad_nd_relu_35,"",@"SHT_CUDA_INFO"
	.sectionflags	@""
	.align	4


	//----- nvinfo : EIATTR_CUDA_API_VERSION
	.align		4
        /*0000*/ 	.byte	0x04, 0x37
        /*0002*/ 	.short	(.L_9 - .L_8)
.L_8:
        /*0004*/ 	.word	0x0000007c


	//----- nvinfo : EIATTR_KPARAM_INFO
	.align		4
.L_9:
        /*0008*/ 	.byte	0x04, 0x17
        /*000a*/ 	.short	(.L_11 - .L_10)
.L_10:
        /*000c*/ 	.word	0x00000000
        /*0010*/ 	.short	0x0002
        /*0012*/ 	.short	0x0010
        /*0014*/ 	.byte	0x00, 0xf0, 0x11, 0x00


	//----- nvinfo : EIATTR_KPARAM_INFO
	.align		4
.L_11:
        /*0018*/ 	.byte	0x04, 0x17
        /*001a*/ 	.short	(.L_13 - .L_12)
.L_12:
        /*001c*/ 	.word	0x00000000
        /*0020*/ 	.short	0x0001
        /*0022*/ 	.short	0x0008
        /*0024*/ 	.byte	0x00, 0xf4, 0x21, 0x00


	//----- nvinfo : EIATTR_KPARAM_INFO
	.align		4
.L_13:
        /*0028*/ 	.byte	0x04, 0x17
        /*002a*/ 	.short	(.L_15 - .L_14)
.L_14:
        /*002c*/ 	.word	0x00000000
        /*0030*/ 	.short	0x0000
        /*0032*/ 	.short	0x0000
        /*0034*/ 	.byte	0x00, 0xf4, 0x21, 0x00


	//----- nvinfo : EIATTR_SPARSE_MMA_MASK
	.align		4
.L_15:
        /*0038*/ 	.byte	0x03, 0x50
        /*003a*/ 	.short	0x0000


	//----- nvinfo : EIATTR_MAXREG_COUNT
	.align		4
        /*003c*/ 	.byte	0x03, 0x1b
        /*003e*/ 	.short	0x00ff


	//----- nvinfo : EIATTR_EXIT_INSTR_OFFSETS
	.align		4
        /*0040*/ 	.byte	0x04, 0x1c
        /*0042*/ 	.short	(.L_17 - .L_16)


	//   ....[0]....
.L_16:
        /*0044*/ 	.word	0x00000fe0


	//   ....[1]....
        /*0048*/ 	.word	0x00001000


	//----- nvinfo : EIATTR_REQNTID
	.align		4
.L_17:
        /*004c*/ 	.byte	0x04, 0x10
        /*004e*/ 	.short	(.L_19 - .L_18)
.L_18:
        /*0050*/ 	.word	0x00000080
        /*0054*/ 	.word	0x00000001
        /*0058*/ 	.word	0x00000001


	//----- nvinfo : EIATTR_CBANK_PARAM_SIZE
	.align		4
.L_19:
        /*005c*/ 	.byte	0x03, 0x19
        /*005e*/ 	.short	0x0014


	//----- nvinfo : EIATTR_PARAM_CBANK
	.align		4
        /*0060*/ 	.byte	0x04, 0x0a
        /*0062*/ 	.short	(.L_21 - .L_20)
	.align		4
.L_20:
        /*0064*/ 	.word	index@(.nv.constant0.triton_poi_fused_constant_pad_nd_relu_35)
        /*0068*/ 	.short	0x0210
        /*006a*/ 	.short	0x0014


	//----- nvinfo : EIATTR_SW_WAR
	.align		4
.L_21:
        /*006c*/ 	.byte	0x04, 0x36
        /*006e*/ 	.short	(.L_23 - .L_22)
.L_22:
        /*0070*/ 	.word	0x00000008
.L_23:


//--------------------- .nv.callgraph             --------------------------
	.section	.nv.callgraph,"",@"SHT_CUDA_CALLGRAPH"
	.align	4
	.sectionentsize	8
	.align		4
        /*0000*/ 	.word	0x00000000
	.align		4
        /*0004*/ 	.word	0xffffffff
	.align		4
        /*0008*/ 	.word	0x00000000
	.align		4
        /*000c*/ 	.word	0xfffffffe
	.align		4
        /*0010*/ 	.word	0x00000000
	.align		4
        /*0014*/ 	.word	0xfffffffd
	.align		4
        /*0018*/ 	.word	0x00000000
	.align		4
        /*001c*/ 	.word	0xfffffffc


//--------------------- .text.triton_poi_fused_constant_pad_nd_relu_35 --------------------------
	.section	.text.triton_poi_fused_constant_pad_nd_relu_35,"ax",@progbits
	.align	128
        .global         triton_poi_fused_constant_pad_nd_relu_35
        .type           triton_poi_fused_constant_pad_nd_relu_35,@function
        .size           triton_poi_fused_constant_pad_nd_relu_35,(.L_x_1 - triton_poi_fused_constant_pad_nd_relu_35)
        .other          triton_poi_fused_constant_pad_nd_relu_35,@"STO_CUDA_ENTRY STV_DEFAULT"
triton_poi_fused_constant_pad_nd_relu_35:
.text.triton_poi_fused_constant_pad_nd_relu_35:
[----:B------:R-:W0:Y:S02]  /*0000*/  LDC R1, c[0x0][0x28] ;  /* 0x00000a00ff017b82 */ /* 0x000e240000000800 */
[----:B------:R-:W1:Y:S01]  /*0010*/  S2R R0, SR_TID.X ;  /* 0x0000000000007919 */ /* 0x000e620000002100 */
[----:B------:R-:W-:Y:S01]  /*0020*/  ULDC.64 UR6, c[0x0][0x210] ;  /* 0x0000840000067ab9 */ /* 0x000fe20000000a00 */
[----:B------:R-:W-:Y:S01]  /*0030*/  ULDC.64 UR4, c[0x0][0x208] ;  /* 0x0000820000047ab9 */ /* 0x000fe20000000a00 */
[----:B------:R-:W2:Y:S01]  /*0040*/  S2R R3, SR_CTAID.X ;  /* 0x0000000000037919 */ /* 0x000ea20000002500 */
[----:B-1----:R-:W-:-:S05]  /*0050*/  IMAD.SHL.U32 R0, R0, 0x4, RZ ;  /* 0x0000000400007824 */ /* 0x002fca00078e00ff */
[----:B------:R-:W-:-:S05]  /*0060*/  LOP3.LUT R0, R0, 0x1fc, RZ, 0xc0, !PT ;  /* 0x000001fc00007812 */ /* 0x000fca00078ec0ff */
[----:B--2---:R-:W-:-:S04]  /*0070*/  IMAD R12, R3, 0x400, R0 ;  /* 0x00000400030c7824 */ /* 0x004fc800078e0200 */
[----:B------:R-:W-:-:S04]  /*0080*/  IMAD.HI R2, R12, 0x38e38e39, RZ ;  /* 0x38e38e390c027827 */ /* 0x000fc800078e02ff */
[C---:B------:R-:W-:Y:S01]  /*0090*/  VIADD R0, R12.reuse, 0x1 ;  /* 0x000000010c007836 */ /* 0x040fe20000000000 */
[----:B------:R-:W-:Y:S01]  /*00a0*/  SHF.R.S32.HI R3, RZ, 0x1, R2 ;  /* 0x00000001ff037819 */ /* 0x000fe20000011402 */
[----:B------:R-:W-:-:S03]  /*00b0*/  IMAD.HI R4, R12, 0x1948b0fd, RZ ;  /* 0x1948b0fd0c047827 */ /* 0x000fc600078e02ff */
[----:B------:R-:W-:Y:S01]  /*00c0*/  LEA.HI R3, R2, R3, RZ, 0x1 ;  /* 0x0000000302037211 */ /* 0x000fe200078f08ff */
[----:B------:R-:W-:Y:S01]  /*00d0*/  IMAD.HI R2, R0, 0x38e38e39, RZ ;  /* 0x38e38e3900027827 */ /* 0x000fe200078e02ff */
[----:B------:R-:W-:-:S03]  /*00e0*/  SHF.R.U32.HI R7, RZ, 0x1f, R4 ;  /* 0x0000001fff077819 */ /* 0x000fc60000011604 */
[----:B------:R-:W-:Y:S01]  /*00f0*/  IMAD.HI R6, R3, 0x38e38e39, RZ ;  /* 0x38e38e3903067827 */ /* 0x000fe200078e02ff */
[----:B------:R-:W-:Y:S02]  /*0100*/  SHF.R.S32.HI R5, RZ, 0x1, R2 ;  /* 0x00000001ff057819 */ /* 0x000fe40000011402 */
[----:B------:R-:W-:Y:S02]  /*0110*/  LEA.HI R7, R4, R7, RZ, 0x1d ;  /* 0x0000000704077211 */ /* 0x000fe400078fe8ff */
[----:B------:R-:W-:Y:S01]  /*0120*/  LEA.HI R5, R2, R5, RZ, 0x1 ;  /* 0x0000000502057211 */ /* 0x000fe200078f08ff */
[----:B------:R-:W-:Y:S01]  /*0130*/  IMAD.HI R2, R0, 0x1948b0fd, RZ ;  /* 0x1948b0fd00027827 */ /* 0x000fe200078e02ff */
[----:B------:R-:W-:-:S03]  /*0140*/  SHF.R.S32.HI R9, RZ, 0x1, R6 ;  /* 0x00000001ff097819 */ /* 0x000fc60000011406 */
[----:B------:R-:W-:Y:S01]  /*0150*/  IMAD.HI R4, R5, 0x38e38e39, RZ ;  /* 0x38e38e3905047827 */ /* 0x000fe200078e02ff */
[----:B------:R-:W-:Y:S02]  /*0160*/  LEA.HI R6, R6, R9, RZ, 0x1 ;  /* 0x0000000906067211 */ /* 0x000fe400078f08ff */
[----:B------:R-:W-:Y:S01]  /*0170*/  SHF.R.U32.HI R9, RZ, 0x1f, R2 ;  /* 0x0000001fff097819 */ /* 0x000fe20000011602 */
[----:B------:R-:W-:Y:S01]  /*0180*/  IMAD.SHL.U32 R8, R7, 0x40, RZ ;  /* 0x0000004007087824 */ /* 0x000fe200078e00ff */
[----:B------:R-:W-:Y:S01]  /*0190*/  SHF.R.S32.HI R7, RZ, 0x1, R4 ;  /* 0x00000001ff077819 */ /* 0x000fe20000011404 */
[----:B------:R-:W-:Y:S01]  /*01a0*/  IMAD R6, R6, -0x9, R3 ;  /* 0xfffffff706067824 */ /* 0x000fe200078e0203 */
[----:B------:R-:W-:Y:S01]  /*01b0*/  LEA.HI R9, R2, R9, RZ, 0x1d ;  /* 0x0000000902097211 */ /* 0x000fe200078fe8ff */
[----:B------:R-:W-:Y:S01]  /*01c0*/  IMAD R3, R3, -0x9, R12 ;  /* 0xfffffff703037824 */ /* 0x000fe200078e020c */
[----:B------:R-:W-:Y:S01]  /*01d0*/  LEA.HI R4, R4, R7, RZ, 0x1 ;  /* 0x0000000704047211 */ /* 0x000fe200078f08ff */
[C---:B------:R-:W-:Y:S01]  /*01e0*/  IMAD.SHL.U32 R2, R6.reuse, 0x8, RZ ;  /* 0x0000000806027824 */ /* 0x040fe200078e00ff */
[--C-:B------:R-:W-:Y:S01]  /*01f0*/  SHF.R.S32.HI R7, RZ, 0x1f, R8.reuse ;  /* 0x0000001fff077819 */ /* 0x100fe20000011408 */
[----:B------:R-:W-:Y:S01]  /*0200*/  IMAD.SHL.U32 R9, R9, 0x40, RZ ;  /* 0x0000004009097824 */ /* 0x000fe200078e00ff */
[-C--:B------:R-:W-:Y:S01]  /*0210*/  VIMNMX R6, R6, R3.reuse, PT ;  /* 0x0000000306067248 */ /* 0x080fe20003fe0100 */
[----:B------:R-:W-:Y:S01]  /*0220*/  IMAD R4, R4, -0x9, R5 ;  /* 0xfffffff704047824 */ /* 0x000fe200078e0205 */
[----:B------:R-:W-:-:S02]  /*0230*/  IADD3 R10, P0, P1, R2, R3, R8 ;  /* 0x00000003020a7210 */ /* 0x000fc4000791e008 */
[----:B------:R-:W-:Y:S01]  /*0240*/  SHF.R.S32.HI R8, RZ, 0x1f, R3 ;  /* 0x0000001fff087819 */ /* 0x000fe20000011403 */
[----:B------:R-:W-:Y:S01]  /*0250*/  IMAD R3, R5, -0x9, R0 ;  /* 0xfffffff705037824 */ /* 0x000fe200078e0200 */
[----:B------:R-:W-:Y:S01]  /*0260*/  ISETP.GT.AND P3, PT, R6, RZ, PT ;  /* 0x000000ff0600720c */ /* 0x000fe20003f64270 */
[----:B------:R-:W-:Y:S01]  /*0270*/  IMAD.SHL.U32 R0, R4, 0x8, RZ ;  /* 0x0000000804007824 */ /* 0x000fe200078e00ff */
[----:B------:R-:W-:Y:S02]  /*0280*/  SHF.R.S32.HI R2, RZ, 0x1f, R2 ;  /* 0x0000001fff027819 */ /* 0x000fe40000011402 */
[----:B------:R-:W-:Y:S02]  /*0290*/  SHF.R.S32.HI R5, RZ, 0x1f, R9 ;  /* 0x0000001fff057819 */ /* 0x000fe40000011409 */
[----:B------:R-:W-:Y:S02]  /*02a0*/  ISETP.LT.AND P5, PT, R12, 0x14400, P3 ;  /* 0x000144000c00780c */ /* 0x000fe40001fa1270 */
[----:B------:R-:W-:-:S02]  /*02b0*/  IADD3.X R7, R2, R8, R7, P0, P1 ;  /* 0x0000000802077210 */ /* 0x000fc400007e2407 */
[-C--:B------:R-:W-:Y:S02]  /*02c0*/  VIMNMX R20, R4, R3.reuse, PT ;  /* 0x0000000304147248 */ /* 0x080fe40003fe0100 */
[----:B------:R-:W-:Y:S02]  /*02d0*/  IADD3 R9, P2, P6, R0, R3, R9 ;  /* 0x0000000300097210 */ /* 0x000fe40007e5e009 */
[----:B------:R-:W-:Y:S02]  /*02e0*/  ISETP.GE.AND P0, PT, R12, 0x14400, PT ;  /* 0x000144000c00780c */ /* 0x000fe40003f06270 */
[----:B------:R-:W-:Y:S02]  /*02f0*/  SHF.R.S32.HI R3, RZ, 0x1f, R3 ;  /* 0x0000001fff037819 */ /* 0x000fe40000011403 */
[----:B------:R-:W-:Y:S02]  /*0300*/  SHF.R.S32.HI R0, RZ, 0x1f, R0 ;  /* 0x0000001fff007819 */ /* 0x000fe40000011400 */
[----:B------:R-:W-:-:S02]  /*0310*/  LEA R2, P1, R10, UR6, 0x2 ;  /* 0x000000060a027c11 */ /* 0x000fc4000f8210ff */
[----:B------:R-:W-:Y:S02]  /*0320*/  ISETP.GT.AND P4, PT, R20, RZ, !P0 ;  /* 0x000000ff1400720c */ /* 0x000fe40004784270 */
[----:B------:R-:W-:Y:S02]  /*0330*/  IADD3.X R0, R0, R3, R5, P2, P6 ;  /* 0x0000000300007210 */ /* 0x000fe400017ec405 */
[----:B------:R-:W-:Y:S02]  /*0340*/  CS2R R4, SRZ ;  /* 0x0000000000047805 */ /* 0x000fe4000001ff00 */
[----:B------:R-:W-:Y:S02]  /*0350*/  LEA.HI.X R3, R10, UR7, R7, 0x2, P1 ;  /* 0x000000070a037c11 */ /* 0x000fe400088f1407 */
[C---:B------:R-:W-:Y:S01]  /*0360*/  LEA R6, P2, R9.reuse, UR6, 0x2 ;  /* 0x0000000609067c11 */ /* 0x040fe2000f8410ff */
[----:B------:R-:W-:Y:S01]  /*0370*/  VIADD R15, R12, 0x2 ;  /* 0x000000020c0f7836 */ /* 0x000fe20000000000 */
[----:B------:R-:W-:Y:S01]  /*0380*/  P2R R26, PR, RZ, 0x8 ;  /* 0x00000008ff1a7803 */ /* 0x000fe20000000000 */
[----:B------:R1:W2:Y:S01]  /*0390*/  @P5 LDG.E R4, desc[UR4][R2.64+-0x24] ;  /* 0xffffdc0402045981 */ /* 0x0002a2000c1e1900 */
[----:B------:R-:W-:-:S05]  /*03a0*/  LEA.HI.X R7, R9, UR7, R0, 0x2, P2 ;  /* 0x0000000709077c11 */ /* 0x000fca00090f1400 */
[----:B------:R3:W4:Y:S01]  /*03b0*/  @P4 LDG.E R5, desc[UR4][R6.64+-0x24] ;  /* 0xffffdc0406054981 */ /* 0x000722000c1e1900 */
[----:B------:R-:W-:-:S04]  /*03c0*/  IMAD.HI R0, R15, 0x38e38e39, RZ ;  /* 0x38e38e390f007827 */ /* 0x000fc800078e02ff */
[C---:B------:R-:W-:Y:S01]  /*03d0*/  VIADD R11, R12.reuse, 0x200 ;  /* 0x000002000c0b7836 */ /* 0x040fe20000000000 */
[----:B------:R-:W-:Y:S01]  /*03e0*/  SHF.R.S32.HI R9, RZ, 0x1, R0 ;  /* 0x00000001ff097819 */ /* 0x000fe20000011400 */
[----:B------:R-:W-:Y:S02]  /*03f0*/  VIADD R14, R12, 0x3 ;  /* 0x000000030c0e7836 */ /* 0x000fe40000000000 */
[----:B------:R-:W-:Y:S01]  /*0400*/  IMAD.HI R8, R11, 0x38e38e39, RZ ;  /* 0x38e38e390b087827 */ /* 0x000fe200078e02ff */
[----:B------:R-:W-:-:S03]  /*0410*/  LEA.HI R0, R0, R9, RZ, 0x1 ;  /* 0x0000000900007211 */ /* 0x000fc600078f08ff */
[----:B------:R-:W-:Y:S01]  /*0420*/  IMAD.HI R23, R14, 0x38e38e39, RZ ;  /* 0x38e38e390e177827 */ /* 0x000fe200078e02ff */
[----:B-1----:R-:W-:-:S03]  /*0430*/  SHF.R.S32.HI R3, RZ, 0x1, R8 ;  /* 0x00000001ff037819 */ /* 0x002fc60000011408 */
[----:B---3--:R-:W-:Y:S01]  /*0440*/  IMAD.HI R7, R0, 0x38e38e39, RZ ;  /* 0x38e38e3900077827 */ /* 0x008fe200078e02ff */
[----:B------:R-:W-:Y:S02]  /*0450*/  SHF.R.S32.HI R2, RZ, 0x1, R23 ;  /* 0x00000001ff027819 */ /* 0x000fe40000011417 */
[----:B------:R-:W-:Y:S01]  /*0460*/  LEA.HI R8, R8, R3, RZ, 0x1 ;  /* 0x0000000308087211 */ /* 0x000fe200078f08ff */
[----:B------:R-:W-:Y:S01]  /*0470*/  IMAD.HI R9, R15, 0x1948b0fd, RZ ;  /* 0x1948b0fd0f097827 */ /* 0x000fe200078e02ff */
[----:B------:R-:W-:-:S03]  /*0480*/  SHF.R.S32.HI R10, RZ, 0x1, R7 ;  /* 0x00000001ff0a7819 */ /* 0x000fc60000011407 */
[----:B------:R-:W-:Y:S01]  /*0490*/  IMAD.HI R6, R14, 0x1948b0fd, RZ ;  /* 0x1948b0fd0e067827 */ /* 0x000fe200078e02ff */
[----:B------:R-:W-:Y:S02]  /*04a0*/  LEA.HI R23, R23, R2, RZ, 0x1 ;  /* 0x0000000217177211 */ /* 0x000fe400078f08ff */
[----:B------:R-:W-:Y:S01]  /*04b0*/  SHF.R.U32.HI R2, RZ, 0x1f, R9 ;  /* 0x0000001fff027819 */ /* 0x000fe20000011609 */
[----:B------:R-:W-:Y:S01]  /*04c0*/  IMAD.HI R16, R8, 0x38e38e39, RZ ;  /* 0x38e38e3908107827 */ /* 0x000fe200078e02ff */
[----:B------:R-:W-:Y:S02]  /*04d0*/  SHF.R.U32.HI R3, RZ, 0x1f, R6 ;  /* 0x0000001fff037819 */ /* 0x000fe40000011606 */
[----:B------:R-:W-:Y:S02]  /*04e0*/  LEA.HI R7, R7, R10, RZ, 0x1 ;  /* 0x0000000a07077211 */ /* 0x000fe400078f08ff */
[----:B------:R-:W-:Y:S01]  /*04f0*/  LEA.HI R9, R9, R2, RZ, 0x1d ;  /* 0x0000000209097211 */ /* 0x000fe200078fe8ff */
[----:B------:R-:W-:Y:S01]  /*0500*/  IMAD.HI R13, R23, 0x38e38e39, RZ ;  /* 0x38e38e39170d7827 */ /* 0x000fe200078e02ff */
[----:B------:R-:W-:-:S02]  /*0510*/  LEA.HI R2, R6, R3, RZ, 0x1d ;  /* 0x0000000306027211 */ /* 0x000fc400078fe8ff */
[----:B------:R-:W-:Y:S01]  /*0520*/  SHF.R.S32.HI R3, RZ, 0x1, R16 ;  /* 0x00000001ff037819 */ /* 0x000fe20000011410 */
[----:B------:R-:W-:Y:S01]  /*0530*/  IMAD R6, R7, -0x9, R0 ;  /* 0xfffffff707067824 */ /* 0x000fe200078e0200 */
[----:B------:R-:W-:Y:S01]  /*0540*/  SHF.R.S32.HI R10, RZ, 0x1, R13 ;  /* 0x00000001ff0a7819 */ /* 0x000fe2000001140d */
[----:B------:R-:W-:Y:S01]  /*0550*/  IMAD.SHL.U32 R7, R9, 0x40, RZ ;  /* 0x0000004009077824 */ /* 0x000fe200078e00ff */
[----:B------:R-:W-:Y:S01]  /*0560*/  LEA.HI R3, R16, R3, RZ, 0x1 ;  /* 0x0000000310037211 */ /* 0x000fe200078f08ff */
[----:B------:R-:W-:Y:S02]  /*0570*/  IMAD R15, R0, -0x9, R15 ;  /* 0xfffffff7000f7824 */ /* 0x000fe400078e020f */
[----:B------:R-:W-:Y:S01]  /*0580*/  IMAD.SHL.U32 R16, R6, 0x8, RZ ;  /* 0x0000000806107824 */ /* 0x000fe200078e00ff */
[----:B------:R-:W-:Y:S01]  /*0590*/  LEA.HI R10, R13, R10, RZ, 0x1 ;  /* 0x0000000a0d0a7211 */ /* 0x000fe200078f08ff */
[----:B------:R-:W-:Y:S01]  /*05a0*/  VIADD R0, R12, 0x201 ;  /* 0x000002010c007836 */ /* 0x000fe20000000000 */
[--C-:B------:R-:W-:Y:S01]  /*05b0*/  SHF.R.S32.HI R17, RZ, 0x1f, R7.reuse ;  /* 0x0000001fff117819 */ /* 0x100fe20000011407 */
[----:B------:R-:W-:Y:S01]  /*05c0*/  IMAD.HI R9, R11, 0x1948b0fd, RZ ;  /* 0x1948b0fd0b097827 */ /* 0x000fe200078e02ff */
[----:B------:R-:W-:-:S02]  /*05d0*/  IADD3 R7, P1, P2, R16, R15, R7 ;  /* 0x0000000f10077210 */ /* 0x000fc40007a3e007 */
[----:B------:R-:W-:Y:S01]  /*05e0*/  SHF.R.S32.HI R18, RZ, 0x1f, R15 ;  /* 0x0000001fff127819 */ /* 0x000fe2000001140f */
[----:B------:R-:W-:Y:S01]  /*05f0*/  IMAD.HI R13, R0, 0x38e38e39, RZ ;  /* 0x38e38e39000d7827 */ /* 0x000fe200078e02ff */
[----:B------:R-:W-:-:S03]  /*0600*/  SHF.R.S32.HI R16, RZ, 0x1f, R16 ;  /* 0x0000001fff107819 */ /* 0x000fc60000011410 */
[----:B------:R-:W-:Y:S02]  /*0610*/  IMAD R14, R23, -0x9, R14 ;  /* 0xfffffff7170e7824 */ /* 0x000fe400078e020e */
[----:B------:R-:W-:Y:S01]  /*0620*/  IMAD R23, R10, -0x9, R23 ;  /* 0xfffffff70a177824 */ /* 0x000fe200078e0217 */
[----:B------:R-:W-:Y:S01]  /*0630*/  IADD3.X R10, R16, R18, R17, P1, P2 ;  /* 0x00000012100a7210 */ /* 0x000fe20000fe4411 */
[----:B------:R-:W-:Y:S01]  /*0640*/  IMAD.SHL.U32 R18, R2, 0x40, RZ ;  /* 0x0000004002127824 */ /* 0x000fe200078e00ff */
[----:B------:R-:W-:Y:S02]  /*0650*/  SHF.R.U32.HI R16, RZ, 0x1f, R9 ;  /* 0x0000001fff107819 */ /* 0x000fe40000011609 */
[----:B------:R-:W-:Y:S01]  /*0660*/  SHF.R.S32.HI R2, RZ, 0x1, R13 ;  /* 0x00000001ff027819 */ /* 0x000fe2000001140d */
[----:B------:R-:W-:Y:S01]  /*0670*/  IMAD.SHL.U32 R17, R23, 0x8, RZ ;  /* 0x0000000817117824 */ /* 0x000fe200078e00ff */
[----:B------:R-:W-:Y:S02]  /*0680*/  LEA.HI R16, R9, R16, RZ, 0x1d ;  /* 0x0000001009107211 */ /* 0x000fe400078fe8ff */
[----:B------:R-:W-:Y:S01]  /*0690*/  LEA.HI R9, R13, R2, RZ, 0x1 ;  /* 0x000000020d097211 */ /* 0x000fe200078f08ff */
[----:B------:R-:W-:Y:S01]  /*06a0*/  IMAD R2, R3, -0x9, R8 ;  /* 0xfffffff703027824 */ /* 0x000fe200078e0208 */
[----:B------:R-:W-:Y:S01]  /*06b0*/  SHF.R.S32.HI R22, RZ, 0x1f, R18 ;  /* 0x0000001fff167819 */ /* 0x000fe20000011412 */
[----:B------:R-:W-:Y:S01]  /*06c0*/  IMAD R3, R8, -0x9, R11 ;  /* 0xfffffff708037824 */ /* 0x000fe200078e020b */
[----:B------:R-:W-:Y:S01]  /*06d0*/  SHF.R.S32.HI R21, RZ, 0x1f, R14 ;  /* 0x0000001fff157819 */ /* 0x000fe2000001140e */
[----:B------:R-:W-:Y:S01]  /*06e0*/  IMAD.SHL.U32 R8, R16, 0x40, RZ ;  /* 0x0000004010087824 */ /* 0x000fe200078e00ff */
[----:B------:R-:W-:Y:S01]  /*06f0*/  IADD3 R18, P1, P2, R17, R14, R18 ;  /* 0x0000000e11127210 */ /* 0x000fe20007a3e012 */
[----:B------:R-:W-:Y:S01]  /*0700*/  IMAD.HI R16, R9, 0x38e38e39, RZ ;  /* 0x38e38e3909107827 */ /* 0x000fe200078e02ff */
[----:B------:R-:W-:-:S04]  /*0710*/  SHF.R.S32.HI R19, RZ, 0x1f, R17 ;  /* 0x0000001fff137819 */ /* 0x000fc80000011411 */
[----:B------:R-:W-:Y:S01]  /*0720*/  IADD3.X R19, R19, R21, R22, P1, P2 ;  /* 0x0000001513137210 */ /* 0x000fe20000fe4416 */
[----:B------:R-:W-:Y:S01]  /*0730*/  IMAD.SHL.U32 R22, R2, 0x8, RZ ;  /* 0x0000000802167824 */ /* 0x000fe200078e00ff */
[----:B------:R-:W-:Y:S01]  /*0740*/  SHF.R.S32.HI R21, RZ, 0x1, R16 ;  /* 0x00000001ff157819 */ /* 0x000fe20000011410 */
[----:B------:R-:W-:Y:S01]  /*0750*/  IMAD.HI R13, R0, 0x1948b0fd, RZ ;  /* 0x1948b0fd000d7827 */ /* 0x000fe200078e02ff */
[----:B------:R-:W-:-:S03]  /*0760*/  SHF.R.S32.HI R28, RZ, 0x1f, R8 ;  /* 0x0000001fff1c7819 */ /* 0x000fc60000011408 */
[----:B------:R-:W-:Y:S01]  /*0770*/  VIADD R17, R12, 0x202 ;  /* 0x000002020c117836 */ /* 0x000fe20000000000 */
[----:B------:R-:W-:Y:S02]  /*0780*/  IADD3 R8, P1, P2, R22, R3, R8 ;  /* 0x0000000316087210 */ /* 0x000fe40007a3e008 */
[----:B------:R-:W-:Y:S02]  /*0790*/  SHF.R.S32.HI R29, RZ, 0x1f, R22 ;  /* 0x0000001fff1d7819 */ /* 0x000fe40000011416 */
[----:B------:R-:W-:Y:S01]  /*07a0*/  LEA.HI R24, R16, R21, RZ, 0x1 ;  /* 0x0000001510187211 */ /* 0x000fe200078f08ff */
[----:B------:R-:W-:Y:S01]  /*07b0*/  IMAD.HI R16, R17, 0x38e38e39, RZ ;  /* 0x38e38e3911107827 */ /* 0x000fe200078e02ff */
[----:B------:R-:W-:-:S04]  /*07c0*/  SHF.R.U32.HI R22, RZ, 0x1f, R13 ;  /* 0x0000001fff167819 */ /* 0x000fc8000001160d */
[----:B------:R-:W-:Y:S02]  /*07d0*/  LEA.HI R22, R13, R22, RZ, 0x1d ;  /* 0x000000160d167211 */ /* 0x000fe400078fe8ff */
[----:B------:R-:W-:Y:S01]  /*07e0*/  SHF.R.S32.HI R13, RZ, 0x1, R16 ;  /* 0x00000001ff0d7819 */ /* 0x000fe20000011410 */
[----:B------:R-:W-:Y:S01]  /*07f0*/  IMAD R27, R24, -0x9, R9 ;  /* 0xfffffff7181b7824 */ /* 0x000fe200078e0209 */
[----:B------:R-:W-:Y:S02]  /*0800*/  SHF.R.S32.HI R25, RZ, 0x1f, R3 ;  /* 0x0000001fff197819 */ /* 0x000fe40000011403 */
[----:B------:R-:W-:Y:S01]  /*0810*/  LEA.HI R16, R16, R13, RZ, 0x1 ;  /* 0x0000000d10107211 */ /* 0x000fe200078f08ff */
[----:B------:R-:W-:Y:S02]  /*0820*/  IMAD R0, R9, -0x9, R0 ;  /* 0xfffffff709007824 */ /* 0x000fe400078e0200 */
[----:B------:R-:W-:Y:S02]  /*0830*/  IMAD.SHL.U32 R22, R22, 0x40, RZ ;  /* 0x0000004016167824 */ /* 0x000fe400078e00ff */
[----:B------:R-:W-:Y:S01]  /*0840*/  IMAD.SHL.U32 R21, R27, 0x8, RZ ;  /* 0x000000081b157824 */ /* 0x000fe200078e00ff */
[----:B------:R-:W-:Y:S01]  /*0850*/  IADD3.X R29, R29, R25, R28, P1, P2 ;  /* 0x000000191d1d7210 */ /* 0x000fe20000fe441c */
[----:B------:R-:W-:Y:S01]  /*0860*/  IMAD.HI R13, R16, 0x38e38e39, RZ ;  /* 0x38e38e39100d7827 */ /* 0x000fe200078e02ff */
[----:B------:R-:W-:-:S02]  /*0870*/  SHF.R.S32.HI R25, RZ, 0x1f, R22 ;  /* 0x0000001fff197819 */ /* 0x000fc40000011416 */
[----:B------:R-:W-:Y:S02]  /*0880*/  IADD3 R9, P1, P2, R21, R0, R22 ;  /* 0x0000000015097210 */ /* 0x000fe40007a3e016 */
[----:B------:R-:W-:Y:S02]  /*0890*/  SHF.R.S32.HI R22, RZ, 0x1f, R21 ;  /* 0x0000001fff167819 */ /* 0x000fe40000011415 */
[----:B------:R-:W-:Y:S02]  /*08a0*/  SHF.R.S32.HI R21, RZ, 0x1f, R0 ;  /* 0x0000001fff157819 */ /* 0x000fe40000011400 */
[----:B------:R-:W-:Y:S02]  /*08b0*/  SHF.R.S32.HI R24, RZ, 0x1, R13 ;  /* 0x00000001ff187819 */ /* 0x000fe4000001140d */
[----:B------:R-:W-:Y:S02]  /*08c0*/  IADD3.X R22, R22, R21, R25, P1, P2 ;  /* 0x0000001516167210 */ /* 0x000fe40000fe4419 */
[----:B------:R-:W-:Y:S01]  /*08d0*/  LEA.HI R21, R13, R24, RZ, 0x1 ;  /* 0x000000180d157211 */ /* 0x000fe200078f08ff */
[----:B------:R-:W-:Y:S01]  /*08e0*/  IMAD.HI R13, R17, 0x1948b0fd, RZ ;  /* 0x1948b0fd110d7827 */ /* 0x000fe200078e02ff */
[----:B------:R-:W-:-:S04]  /*08f0*/  VIMNMX R15, R6, R15, PT ;  /* 0x0000000f060f7248 */ /* 0x000fc80003fe0100 */
[----:B------:R-:W-:Y:S01]  /*0900*/  SHF.R.U32.HI R24, RZ, 0x1f, R13 ;  /* 0x0000001fff187819 */ /* 0x000fe2000001160d */
[----:B------:R-:W-:Y:S01]  /*0910*/  IMAD R17, R16, -0x9, R17 ;  /* 0xfffffff710117824 */ /* 0x000fe200078e0211 */
[----:B------:R-:W-:Y:S02]  /*0920*/  LEA R6, P1, R7, UR6, 0x2 ;  /* 0x0000000607067c11 */ /* 0x000fe4000f8210ff */
[----:B------:R-:W-:Y:S01]  /*0930*/  LEA.HI R24, R13, R24, RZ, 0x1d ;  /* 0x000000180d187211 */ /* 0x000fe200078fe8ff */
[----:B------:R-:W-:Y:S01]  /*0940*/  IMAD R16, R21, -0x9, R16 ;  /* 0xfffffff715107824 */ /* 0x000fe200078e0210 */
[----:B------:R-:W-:-:S03]  /*0950*/  LEA.HI.X R7, R7, UR7, R10, 0x2, P1 ;  /* 0x0000000707077c11 */ /* 0x000fc600088f140a */
[----:B------:R-:W-:Y:S02]  /*0960*/  IMAD.SHL.U32 R10, R24, 0x40, RZ ;  /* 0x00000040180a7824 */ /* 0x000fe400078e00ff */
[----:B------:R-:W-:Y:S01]  /*0970*/  IMAD.SHL.U32 R24, R16, 0x8, RZ ;  /* 0x0000000810187824 */ /* 0x000fe200078e00ff */
[----:B------:R-:W-:Y:S02]  /*0980*/  ISETP.GT.AND P2, PT, R15, RZ, !P0 ;  /* 0x000000ff0f00720c */ /* 0x000fe40004744270 */
[--C-:B------:R-:W-:Y:S02]  /*0990*/  SHF.R.S32.HI R28, RZ, 0x1f, R10.reuse ;  /* 0x0000001fff1c7819 */ /* 0x100fe4000001140a */
[----:B------:R-:W-:Y:S02]  /*09a0*/  IADD3 R10, P1, P6, R24, R17, R10 ;  /* 0x00000011180a7210 */ /* 0x000fe40007e3e00a */
[----:B------:R-:W-:Y:S01]  /*09b0*/  SHF.R.S32.HI R13, RZ, 0x1f, R24 ;  /* 0x0000001fff0d7819 */ /* 0x000fe20000011418 */
[----:B------:R-:W-:Y:S01]  /*09c0*/  VIADD R25, R12, 0x203 ;  /* 0x000002030c197836 */ /* 0x000fe20000000000 */
[----:B------:R-:W-:Y:S01]  /*09d0*/  SHF.R.S32.HI R24, RZ, 0x1f, R17 ;  /* 0x0000001fff187819 */ /* 0x000fe20000011411 */
[----:B------:R-:W-:-:S03]  /*09e0*/  IMAD.MOV.U32 R21, RZ, RZ, RZ ;  /* 0x000000ffff157224 */ /* 0x000fc600078e00ff */
[----:B------:R-:W-:Y:S01]  /*09f0*/  IADD3.X R13, R13, R24, R28, P1, P6 ;  /* 0x000000180d0d7210 */ /* 0x000fe20000fec41c */
[----:B------:R-:W-:Y:S01]  /*0a00*/  IMAD.HI R28, R25, 0x38e38e39, RZ ;  /* 0x38e38e39191c7827 */ /* 0x000fe200078e02ff */
[----:B------:R-:W-:Y:S01]  /*0a10*/  VIMNMX R14, R23, R14, PT ;  /* 0x0000000e170e7248 */ /* 0x000fe20003fe0100 */
[----:B------:R1:W3:Y:S03]  /*0a20*/  @P2 LDG.E R21, desc[UR4][R6.64+-0x24] ;  /* 0xffffdc0406152981 */ /* 0x0002e6000c1e1900 */
[----:B------:R-:W-:-:S04]  /*0a30*/  SHF.R.S32.HI R23, RZ, 0x1, R28 ;  /* 0x00000001ff177819 */ /* 0x000fc8000001141c */
[----:B------:R-:W-:Y:S02]  /*0a40*/  LEA.HI R28, R28, R23, RZ, 0x1 ;  /* 0x000000171c1c7211 */ /* 0x000fe400078f08ff */
[----:B-1----:R-:W-:-:S04]  /*0a50*/  LEA R6, P6, R18, UR6, 0x2 ;  /* 0x0000000612067c11 */ /* 0x002fc8000f8c10ff */
[----:B------:R-:W-:Y:S01]  /*0a60*/  LEA.HI.X R7, R18, UR7, R19, 0x2, P6 ;  /* 0x0000000712077c11 */ /* 0x000fe2000b0f1413 */
[----:B------:R-:W-:-:S04]  /*0a70*/  IMAD.HI R19, R28, 0x38e38e39, RZ ;  /* 0x38e38e391c137827 */ /* 0x000fc800078e02ff */
[----:B------:R-:W-:Y:S01]  /*0a80*/  IMAD.HI R18, R25, 0x1948b0fd, RZ ;  /* 0x1948b0fd19127827 */ /* 0x000fe200078e02ff */
[----:B------:R-:W-:Y:S02]  /*0a90*/  SHF.R.S32.HI R24, RZ, 0x1, R19 ;  /* 0x00000001ff187819 */ /* 0x000fe40000011413 */
[----:B------:R-:W-:Y:S02]  /*0aa0*/  ISETP.GT.AND P1, PT, R14, RZ, !P0 ;  /* 0x000000ff0e00720c */ /* 0x000fe40004724270 */
[----:B------:R-:W-:Y:S02]  /*0ab0*/  LEA.HI R24, R19, R24, RZ, 0x1 ;  /* 0x0000001813187211 */ /* 0x000fe400078f08ff */
[----:B------:R-:W-:Y:S01]  /*0ac0*/  SHF.R.U32.HI R19, RZ, 0x1f, R18 ;  /* 0x0000001fff137819 */ /* 0x000fe20000011612 */
[----:B------:R-:W-:Y:S02]  /*0ad0*/  IMAD.MOV.U32 R23, RZ, RZ, RZ ;  /* 0x000000ffff177224 */ /* 0x000fe400078e00ff */
[----:B------:R-:W-:Y:S01]  /*0ae0*/  IMAD R24, R24, -0x9, R28 ;  /* 0xfffffff718187824 */ /* 0x000fe200078e021c */
[----:B------:R-:W-:Y:S01]  /*0af0*/  LEA.HI R19, R18, R19, RZ, 0x1d ;  /* 0x0000001312137211 */ /* 0x000fe200078fe8ff */
[----:B------:R-:W-:-:S02]  /*0b00*/  IMAD R25, R28, -0x9, R25 ;  /* 0xfffffff71c197824 */ /* 0x000fc400078e0219 */
[----:B------:R-:W-:Y:S02]  /*0b10*/  IMAD.SHL.U32 R18, R24, 0x8, RZ ;  /* 0x0000000818127824 */ /* 0x000fe400078e00ff */
[----:B------:R-:W-:Y:S01]  /*0b20*/  IMAD.SHL.U32 R28, R19, 0x40, RZ ;  /* 0x00000040131c7824 */ /* 0x000fe200078e00ff */
[----:B------:R1:W5:Y:S04]  /*0b30*/  @P1 LDG.E R23, desc[UR4][R6.64+-0x24] ;  /* 0xffffdc0406171981 */ /* 0x000368000c1e1900 */
[----:B------:R-:W-:Y:S02]  /*0b40*/  SHF.R.S32.HI R19, RZ, 0x1f, R28 ;  /* 0x0000001fff137819 */ /* 0x000fe4000001141c */
[----:B-1----:R-:W-:Y:S02]  /*0b50*/  SHF.R.S32.HI R7, RZ, 0x1f, R18 ;  /* 0x0000001fff077819 */ /* 0x002fe40000011412 */
[----:B------:R-:W-:-:S02]  /*0b60*/  SHF.R.S32.HI R6, RZ, 0x1f, R25 ;  /* 0x0000001fff067819 */ /* 0x000fc40000011419 */
[----:B------:R-:W-:Y:S02]  /*0b70*/  IADD3 R18, P3, P6, R18, R25, R28 ;  /* 0x0000001912127210 */ /* 0x000fe40007e7e01c */
[----:B------:R-:W-:Y:S02]  /*0b80*/  VIMNMX R2, R2, R3, PT ;  /* 0x0000000302027248 */ /* 0x000fe40003fe0100 */
[----:B------:R-:W-:Y:S02]  /*0b90*/  IADD3.X R19, R7, R6, R19, P3, P6 ;  /* 0x0000000607137210 */ /* 0x000fe40001fec413 */
[----:B------:R-:W-:Y:S02]  /*0ba0*/  ISETP.NE.AND P3, PT, R26, RZ, PT ;  /* 0x000000ff1a00720c */ /* 0x000fe40003f65270 */
[----:B------:R-:W-:Y:S01]  /*0bb0*/  VIMNMX R0, R27, R0, PT ;  /* 0x000000001b007248 */ /* 0x000fe20003fe0100 */
[----:B------:R-:W-:Y:S01]  /*0bc0*/  VIADD R26, R12, 0x200 ;  /* 0x000002000c1a7836 */ /* 0x000fe20000000000 */
[----:B--2---:R-:W-:-:S04]  /*0bd0*/  SEL R4, R4, RZ, P5 ;  /* 0x000000ff04047207 */ /* 0x004fc80002800000 */
[----:B------:R-:W-:Y:S02]  /*0be0*/  FSETP.GEU.AND P6, PT, R4, RZ, PT ;  /* 0x000000ff0400720b */ /* 0x000fe40003fce000 */
[----:B----4-:R-:W-:Y:S02]  /*0bf0*/  SEL R5, R5, RZ, P4 ;  /* 0x000000ff05057207 */ /* 0x010fe40002000000 */
[----:B------:R-:W-:Y:S02]  /*0c00*/  ISETP.GT.AND P5, PT, R2, RZ, PT ;  /* 0x000000ff0200720c */ /* 0x000fe40003fa4270 */
[----:B------:R-:W-:Y:S02]  /*0c10*/  FSEL R4, R4, RZ, P6 ;  /* 0x000000ff04047208 */ /* 0x000fe40003000000 */
[----:B------:R-:W-:Y:S02]  /*0c20*/  LEA R2, P6, R8, UR6, 0x2 ;  /* 0x0000000608027c11 */ /* 0x000fe4000f8c10ff */
[----:B------:R-:W-:-:S02]  /*0c30*/  FSETP.GEU.AND P4, PT, R5, RZ, PT ;  /* 0x000000ff0500720b */ /* 0x000fc40003f8e000 */
[----:B------:R-:W-:Y:S02]  /*0c40*/  LEA.HI.X R3, R8, UR7, R29, 0x2, P6 ;  /* 0x0000000708037c11 */ /* 0x000fe4000b0f141d */
[----:B------:R-:W-:Y:S02]  /*0c50*/  SEL R4, R4, RZ, P3 ;  /* 0x000000ff04047207 */ /* 0x000fe40001800000 */
[----:B------:R-:W-:Y:S02]  /*0c60*/  FSEL R5, R5, RZ, P4 ;  /* 0x000000ff05057208 */ /* 0x000fe40002000000 */
[----:B------:R-:W-:Y:S02]  /*0c70*/  LEA R8, P3, R9, UR6, 0x2 ;  /* 0x0000000609087c11 */ /* 0x000fe4000f8610ff */
[----:B------:R-:W-:Y:S02]  /*0c80*/  ISETP.GT.AND P4, PT, R0, RZ, PT ;  /* 0x000000ff0000720c */ /* 0x000fe40003f84270 */
[----:B------:R-:W-:-:S02]  /*0c90*/  ISETP.LT.AND P6, PT, R26, 0x14400, P5 ;  /* 0x000144001a00780c */ /* 0x000fc40002fc1270 */
[----:B------:R-:W-:Y:S02]  /*0ca0*/  LEA.HI.X R9, R9, UR7, R22, 0x2, P3 ;  /* 0x0000000709097c11 */ /* 0x000fe400098f1416 */
[----:B------:R-:W-:Y:S01]  /*0cb0*/  ISETP.LT.AND P3, PT, R26, 0x14400, P4 ;  /* 0x000144001a00780c */ /* 0x000fe20002761270 */
[----:B------:R-:W-:Y:S02]  /*0cc0*/  IMAD.MOV.U32 R0, RZ, RZ, RZ ;  /* 0x000000ffff007224 */ /* 0x000fe400078e00ff */
[----:B------:R-:W-:-:S06]  /*0cd0*/  IMAD.MOV.U32 R22, RZ, RZ, RZ ;  /* 0x000000ffff167224 */ /* 0x000fcc00078e00ff */
[----:B------:R1:W2:Y:S04]  /*0ce0*/  @P6 LDG.E R0, desc[UR4][R2.64+-0x24] ;  /* 0xffffdc0402006981 */ /* 0x0002a8000c1e1900 */
[----:B------:R4:W4:Y:S01]  /*0cf0*/  @P3 LDG.E R22, desc[UR4][R8.64+-0x24] ;  /* 0xffffdc0408163981 */ /* 0x000922000c1e1900 */
[----:B------:R-:W-:Y:S02]  /*0d00*/  VIMNMX R16, R16, R17, PT ;  /* 0x0000001110107248 */ /* 0x000fe40003fe0100 */
[----:B------:R-:W-:Y:S02]  /*0d10*/  VIMNMX R24, R24, R25, PT ;  /* 0x0000001918187248 */ /* 0x000fe40003fe0100 */
[----:B---3--:R-:W-:-:S04]  /*0d20*/  SEL R21, R21, RZ, P2 ;  /* 0x000000ff15157207 */ /* 0x008fc80001000000 */
[----:B------:R-:W-:-:S04]  /*0d30*/  FSETP.GEU.AND P2, PT, R21, RZ, PT ;  /* 0x000000ff1500720b */ /* 0x000fc80003f4e000 */
[----:B------:R-:W-:Y:S02]  /*0d40*/  FSEL R6, R21, RZ, P2 ;  /* 0x000000ff15067208 */ /* 0x000fe40001000000 */
[----:B------:R-:W-:-:S04]  /*0d50*/  ISETP.GT.AND P2, PT, R20, RZ, PT ;  /* 0x000000ff1400720c */ /* 0x000fc80003f44270 */
[----:B------:R-:W-:Y:S02]  /*0d60*/  SEL R5, R5, RZ, P2 ;  /* 0x000000ff05057207 */ /* 0x000fe40001000000 */
[----:B-----5:R-:W-:Y:S02]  /*0d70*/  SEL R23, R23, RZ, P1 ;  /* 0x000000ff17177207 */ /* 0x020fe40000800000 */
[----:B------:R-:W-:Y:S02]  /*0d80*/  ISETP.GT.AND P1, PT, R15, RZ, PT ;  /* 0x000000ff0f00720c */ /* 0x000fe40003f24270 */
[----:B------:R-:W-:Y:S02]  /*0d90*/  FSETP.GEU.AND P2, PT, R23, RZ, PT ;  /* 0x000000ff1700720b */ /* 0x000fe40003f4e000 */
[----:B------:R-:W-:Y:S02]  /*0da0*/  SEL R6, R6, RZ, P1 ;  /* 0x000000ff06067207 */ /* 0x000fe40000800000 */
[----:B------:R-:W-:-:S02]  /*0db0*/  ISETP.GT.AND P1, PT, R14, RZ, PT ;  /* 0x000000ff0e00720c */ /* 0x000fc40003f24270 */
[----:B------:R-:W-:Y:S01]  /*0dc0*/  FSEL R7, R23, RZ, P2 ;  /* 0x000000ff17077208 */ /* 0x000fe20001000000 */
[----:B------:R-:W3:Y:S01]  /*0dd0*/  LDC.64 R14, c[0x0][0x218] ;  /* 0x00008600ff0e7b82 */ /* 0x000ee20000000a00 */
[----:B------:R-:W-:Y:S02]  /*0de0*/  ISETP.GT.AND P2, PT, R16, RZ, PT ;  /* 0x000000ff1000720c */ /* 0x000fe40003f44270 */
[----:B------:R-:W-:Y:S02]  /*0df0*/  SEL R7, R7, RZ, P1 ;  /* 0x000000ff07077207 */ /* 0x000fe40000800000 */
[----:B-1----:R-:W-:-:S04]  /*0e00*/  LEA R2, P1, R10, UR6, 0x2 ;  /* 0x000000060a027c11 */ /* 0x002fc8000f8210ff */
[----:B------:R-:W-:Y:S02]  /*0e10*/  LEA.HI.X R3, R10, UR7, R13, 0x2, P1 ;  /* 0x000000070a037c11 */ /* 0x000fe400088f140d */
[----:B------:R-:W-:Y:S01]  /*0e20*/  ISETP.LT.AND P1, PT, R26, 0x14400, P2 ;  /* 0x000144001a00780c */ /* 0x000fe20001721270 */
[----:B------:R-:W-:Y:S01]  /*0e30*/  IMAD.MOV.U32 R10, RZ, RZ, RZ ;  /* 0x000000ffff0a7224 */ /* 0x000fe200078e00ff */
[----:B--2---:R-:W-:Y:S02]  /*0e40*/  SEL R16, R0, RZ, P6 ;  /* 0x000000ff00107207 */ /* 0x004fe40003000000 */
[----:B----4-:R-:W-:Y:S02]  /*0e50*/  LEA R8, P6, R18, UR6, 0x2 ;  /* 0x0000000612087c11 */ /* 0x010fe4000f8c10ff */
[----:B------:R-:W-:Y:S02]  /*0e60*/  SEL R22, R22, RZ, P3 ;  /* 0x000000ff16167207 */ /* 0x000fe40001800000 */
[----:B------:R-:W-:-:S02]  /*0e70*/  ISETP.GT.AND P3, PT, R24, RZ, PT ;  /* 0x000000ff1800720c */ /* 0x000fc40003f64270 */
[----:B------:R-:W-:Y:S02]  /*0e80*/  LEA.HI.X R9, R18, UR7, R19, 0x2, P6 ;  /* 0x0000000712097c11 */ /* 0x000fe4000b0f1413 */
[----:B------:R-:W-:Y:S01]  /*0e90*/  ISETP.LT.AND P6, PT, R26, 0x14400, P3 ;  /* 0x000144001a00780c */ /* 0x000fe20001fc1270 */
[----:B------:R-:W-:-:S06]  /*0ea0*/  IMAD.MOV.U32 R0, RZ, RZ, RZ ;  /* 0x000000ffff007224 */ /* 0x000fcc00078e00ff */
[----:B------:R-:W2:Y:S06]  /*0eb0*/  @P1 LDG.E R0, desc[UR4][R2.64+-0x24] ;  /* 0xffffdc0402001981 */ /* 0x000eac000c1e1900 */
[----:B------:R-:W4:Y:S01]  /*0ec0*/  @P6 LDG.E R10, desc[UR4][R8.64+-0x24] ;  /* 0xffffdc04080a6981 */ /* 0x000f22000c1e1900 */
[----:B---3--:R-:W-:-:S05]  /*0ed0*/  IMAD.WIDE R12, R12, 0x4, R14 ;  /* 0x000000040c0c7825 */ /* 0x008fca00078e020e */
[----:B------:R1:W-:Y:S01]  /*0ee0*/  @!P0 STG.E.128 desc[UR4][R12.64], R4 ;  /* 0x000000040c008986 */ /* 0x0003e2000c101d04 */
[----:B------:R-:W-:-:S04]  /*0ef0*/  FSETP.GEU.AND P0, PT, R16, RZ, PT ;  /* 0x000000ff1000720b */ /* 0x000fc80003f0e000 */
[----:B------:R-:W-:-:S04]  /*0f00*/  FSEL R16, R16, RZ, P0 ;  /* 0x000000ff10107208 */ /* 0x000fc80000000000 */
[----:B------:R-:W-:Y:S02]  /*0f10*/  SEL R16, R16, RZ, P5 ;  /* 0x000000ff10107207 */ /* 0x000fe40002800000 */
[----:B--2---:R-:W-:Y:S02]  /*0f20*/  SEL R0, R0, RZ, P1 ;  /* 0x000000ff00007207 */ /* 0x004fe40000800000 */
[----:B------:R-:W-:Y:S02]  /*0f30*/  ISETP.GE.AND P1, PT, R11, 0x14400, PT ;  /* 0x000144000b00780c */ /* 0x000fe40003f26270 */
[----:B----4-:R-:W-:Y:S02]  /*0f40*/  SEL R10, R10, RZ, P6 ;  /* 0x000000ff0a0a7207 */ /* 0x010fe40003000000 */
[----:B------:R-:W-:Y:S02]  /*0f50*/  FSETP.GEU.AND P6, PT, R22, RZ, PT ;  /* 0x000000ff1600720b */ /* 0x000fe40003fce000 */
[----:B------:R-:W-:-:S02]  /*0f60*/  FSETP.GEU.AND P0, PT, R0, RZ, PT ;  /* 0x000000ff0000720b */ /* 0x000fc40003f0e000 */
[----:B------:R-:W-:Y:S02]  /*0f70*/  FSEL R22, R22, RZ, P6 ;  /* 0x000000ff16167208 */ /* 0x000fe40003000000 */
[----:B------:R-:W-:Y:S02]  /*0f80*/  FSETP.GEU.AND P6, PT, R10, RZ, PT ;  /* 0x000000ff0a00720b */ /* 0x000fe40003fce000 */
[----:B------:R-:W-:Y:S02]  /*0f90*/  FSEL R0, R0, RZ, P0 ;  /* 0x000000ff00007208 */ /* 0x000fe40000000000 */
[----:B------:R-:W-:Y:S02]  /*0fa0*/  FSEL R10, R10, RZ, P6 ;  /* 0x000000ff0a0a7208 */ /* 0x000fe40003000000 */
[----:B------:R-:W-:Y:S02]  /*0fb0*/  SEL R17, R22, RZ, P4 ;  /* 0x000000ff16117207 */ /* 0x000fe40002000000 */
[----:B------:R-:W-:-:S02]  /*0fc0*/  SEL R18, R0, RZ, P2 ;  /* 0x000000ff00127207 */ /* 0x000fc40001000000 */
[----:B------:R-:W-:Y:S01]  /*0fd0*/  SEL R19, R10, RZ, P3 ;  /* 0x000000ff0a137207 */ /* 0x000fe20001800000 */
[----:B-1----:R-:W-:Y:S06]  /*0fe0*/  @P1 EXIT ;  /* 0x000000000000194d */ /* 0x002fec0003800000 */
[----:B------:R-:W-:Y:S01]  /*0ff0*/  STG.E.128 desc[UR4][R12.64+0x800], R16 ;  /* 0x000800100c007986 */ /* 0x000fe2000c101d04 */
[----:B------:R-:W-:Y:S05]  /*1000*/  EXIT ;  /* 0x000000000000794d */ /* 0x000fea0003800000 */
.L_x_0:
[----:B------:R-:W-:-:S00]  /*1010*/  BRA `(.L_x_0) ;  /* 0xfffffffc00fc7947 */ /* 0x000fc0000383ffff */
[----:B------:R-:W-:-:S00]  /*1020*/  NOP ;  /* 0x0000000000007918 */ /* 0x000fc00000000000 */
        /* <DEDUP_REMOVED lines=13> */
.L_x_1:


//--------------------- .nv.constant0.triton_poi_fused_constant_pad_nd_relu_35 --------------------------
	.section	.nv.constant0.triton_poi_fused_constant_pad_nd_relu_35,"a",@progbits
	.sectionflags	@""
	.align	4
.nv.constant0.triton_poi_fused_constant_pad_nd_relu_35:
	.zero		548
